//
// Generated by NVIDIA NVVM Compiler
//
// Compiler Build ID: CL-36424714
// Cuda compilation tools, release 13.0, V13.0.88
// Based on NVVM 20.0.0
//

.version 9.0
.target sm_100
.address_size 64

	// .globl	_Z9block_sumPKiPim
.extern .func  (.param .b32 func_retval0) vprintf
(
	.param .b64 vprintf_param_0,
	.param .b64 vprintf_param_1
)
;
// _ZZ9block_sumPKiPimE5sdata has been demoted
.global .align 1 .b8 $str[9] = {115, 97, 118, 101, 100, 111, 110, 101};
.global .align 1 .b8 $str$1[4] = {37, 100, 10};

.visible .entry _Z9block_sumPKiPim(
	.param .u64 .ptr .align 1 _Z9block_sumPKiPim_param_0,
	.param .u64 .ptr .align 1 _Z9block_sumPKiPim_param_1,
	.param .u64 _Z9block_sumPKiPim_param_2
)
{
	.local .align 8 .b8 	__local_depot0[8];
	.reg .b64 	%SP;
	.reg .b64 	%SPL;
	.reg .pred 	%p<6>;
	.reg .b32 	%r<24>;
	.reg .b64 	%rd<17>;
	// demoted variable
	.shared .align 4 .b8 _ZZ9block_sumPKiPimE5sdata[32];
	mov.u64 	%SPL, __local_depot0;
	cvta.local.u64 	%SP, %SPL;
	ld.param.u64 	%rd3, [_Z9block_sumPKiPim_param_0];
	ld.param.u64 	%rd4, [_Z9block_sumPKiPim_param_1];
	ld.param.u64 	%rd5, [_Z9block_sumPKiPim_param_2];
	mov.u32 	%r1, %tid.x;
	mov.u32 	%r2, %ctaid.x;
	mov.u32 	%r23, %ntid.x;
	mad.lo.s32 	%r7, %r2, %r23, %r1;
	cvt.s64.s32 	%rd1, %r7;
	setp.le.u64 	%p1, %rd5, %rd1;
	shl.b32 	%r8, %r1, 2;
	mov.u32 	%r9, _ZZ9block_sumPKiPimE5sdata;
	add.s32 	%r4, %r9, %r8;
	@%p1 bra 	$L__BB0_2;
	cvta.to.global.u64 	%rd6, %rd3;
	shl.b64 	%rd7, %rd1, 2;
	add.s64 	%rd8, %rd6, %rd7;
	ld.global.u32 	%r10, [%rd8];
	st.shared.u32 	[%r4], %r10;
$L__BB0_2:
	bar.sync 	0;
	setp.lt.u32 	%p2, %r23, 2;
	@%p2 bra 	$L__BB0_6;
$L__BB0_3:
	shr.u32 	%r6, %r23, 1;
	setp.ge.u32 	%p3, %r1, %r6;
	@%p3 bra 	$L__BB0_5;
	ld.shared.u32 	%r11, [%r4];
	shl.b32 	%r12, %r6, 2;
	add.s32 	%r13, %r4, %r12;
	ld.shared.u32 	%r14, [%r13];
	add.s32 	%r15, %r14, %r11;
	st.shared.u32 	[%r4], %r15;
$L__BB0_5:
	bar.sync 	0;
	setp.gt.u32 	%p4, %r23, 3;
	mov.u32 	%r23, %r6;
	@%p4 bra 	$L__BB0_3;
$L__BB0_6:
	cvta.to.global.u64 	%rd9, %rd4;
	mul.wide.u32 	%rd10, %r2, 4;
	add.s64 	%rd2, %rd9, %rd10;
	mov.b32 	%r16, 0;
	st.global.u32 	[%rd2], %r16;
	setp.ne.s32 	%p5, %r1, 0;
	@%p5 bra 	$L__BB0_8;
	ld.shared.u32 	%r17, [_ZZ9block_sumPKiPimE5sdata];
	st.global.u32 	[%rd2], %r17;
	mov.u64 	%rd11, $str;
	cvta.global.u64 	%rd12, %rd11;
	{ // callseq 0, 0
	.param .b64 param0;
	st.param.b64 	[param0], %rd12;
	.param .b64 param1;
	st.param.b64 	[param1], 0;
	.param .b32 retval0;
	call.uni (retval0), 
	vprintf, 
	(
	param0, 
	param1
	);
	ld.param.b32 	%r18, [retval0];
	} // callseq 0
	ld.global.u32 	%r20, [%rd2];
	add.u64 	%rd13, %SP, 0;
	add.u64 	%rd14, %SPL, 0;
	st.local.u32 	[%rd14], %r20;
	mov.u64 	%rd15, $str$1;
	cvta.global.u64 	%rd16, %rd15;
	{ // callseq 1, 0
	.param .b64 param0;
	st.param.b64 	[param0], %rd16;
	.param .b64 param1;
	st.param.b64 	[param1], %rd13;
	.param .b32 retval0;
	call.uni (retval0), 
	vprintf, 
	(
	param0, 
	param1
	);
	ld.param.b32 	%r21, [retval0];
	} // callseq 1
$L__BB0_8:
	ret;

}
	// .globl	_Z5saxpyjdPdS_
.visible .entry _Z5saxpyjdPdS_(
	.param .u32 _Z5saxpyjdPdS__param_0,
	.param .f64 _Z5saxpyjdPdS__param_1,
	.param .u64 .ptr .align 1 _Z5saxpyjdPdS__param_2,
	.param .u64 .ptr .align 1 _Z5saxpyjdPdS__param_3
)
{
	.reg .pred 	%p<2>;
	.reg .b32 	%r<6>;
	.reg .b64 	%rd<8>;
	.reg .b64 	%fd<5>;

	ld.param.u32 	%r2, [_Z5saxpyjdPdS__param_0];
	ld.param.f64 	%fd1, [_Z5saxpyjdPdS__param_1];
	ld.param.u64 	%rd1, [_Z5saxpyjdPdS__param_2];
	ld.param.u64 	%rd2, [_Z5saxpyjdPdS__param_3];
	mov.u32 	%r3, %ctaid.x;
	mov.u32 	%r4, %ntid.x;
	mov.u32 	%r5, %tid.x;
	mad.lo.s32 	%r1, %r3, %r4, %r5;
	setp.ge.u32 	%p1, %r1, %r2;
	@%p1 bra 	$L__BB1_2;
	cvta.to.global.u64 	%rd3, %rd1;
	cvta.to.global.u64 	%rd4, %rd2;
	mul.wide.u32 	%rd5, %r1, 8;
	add.s64 	%rd6, %rd3, %rd5;
	ld.global.f64 	%fd2, [%rd6];
	add.s64 	%rd7, %rd4, %rd5;
	ld.global.f64 	%fd3, [%rd7];
	fma.rn.f64 	%fd4, %fd1, %fd2, %fd3;
	st.global.f64 	[%rd7], %fd4;
$L__BB1_2:
	ret;

}


// ===== COMPILED SASS (sm_100) =====

	.target	sm_100

	.elftype	@"ET_EXEC"


//--------------------- .note.nv.tkinfo           --------------------------
	.section	.note.nv.tkinfo,"",@"SHT_NOTE"
	.sectionflags	@"SHF_NOTE_NV_TKINFO"
	.tkinfo
        /*0018*/ 	.word	0x00000002
        /*0030*/ 	.string	""
        /*0030*/ 	.string	"ptxas"
        /*0030*/ 	.string	"Cuda compilation tools, release 13.0, V13.0.88"
        /*0030*/ 	.string	"Build cuda_13.0.r13.0/compiler.36424714_0"
        /*0030*/ 	.string	"-arch sm_100 -m 64 "



//--------------------- .note.nv.cuinfo           --------------------------
	.section	.note.nv.cuinfo,"",@"SHT_NOTE"
	.sectionflags	@"SHF_NOTE_NV_CUINFO"
        /*0018*/ 	.short	0x0002
        /*001a*/ 	.short	0x0064
        /*001c*/ 	.short	0x0082
	.zero		2


//--------------------- .nv.info                  --------------------------
	.section	.nv.info,"",@"SHT_CUDA_INFO"
	.align	4


	//----- nvinfo : EIATTR_REGCOUNT
	.align		4
        /*0000*/ 	.byte	0x04, 0x2f
        /*0002*/ 	.short	(.L_3 - .L_2)
	.align		4
.L_2:
        /*0004*/ 	.word	index@(_Z9block_sumPKiPim)
        /*0008*/ 	.word	0x00000018


	//----- nvinfo : EIATTR_FRAME_SIZE
	.align		4
.L_3:
        /*000c*/ 	.byte	0x04, 0x11
        /*000e*/ 	.short	(.L_5 - .L_4)
	.align		4
.L_4:
        /*0010*/ 	.word	index@(_Z9block_sumPKiPim)
        /*0014*/ 	.word	0x00000008


	//----- nvinfo : EIATTR_REGCOUNT
	.align		4
.L_5:
        /*0018*/ 	.byte	0x04, 0x2f
        /*001a*/ 	.short	(.L_7 - .L_6)
	.align		4
.L_6:
        /*001c*/ 	.word	index@(_Z5saxpyjdPdS_)
        /*0020*/ 	.word	0x0000000a


	//----- nvinfo : EIATTR_FRAME_SIZE
	.align		4
.L_7:
        /*0024*/ 	.byte	0x04, 0x11
        /*0026*/ 	.short	(.L_9 - .L_8)
	.align		4
.L_8:
        /*0028*/ 	.word	index@(_Z5saxpyjdPdS_)
        /*002c*/ 	.word	0x00000000


	//----- nvinfo : EIATTR_MIN_STACK_SIZE
	.align		4
.L_9:
        /*0030*/ 	.byte	0x04, 0x12
        /*0032*/ 	.short	(.L_11 - .L_10)
	.align		4
.L_10:
        /*0034*/ 	.word	index@(_Z5saxpyjdPdS_)
        /*0038*/ 	.word	0x00000000


	//----- nvinfo : EIATTR_MIN_STACK_SIZE
	.align		4
.L_11:
        /*003c*/ 	.byte	0x04, 0x12
        /*003e*/ 	.short	(.L_13 - .L_12)
	.align		4
.L_12:
        /*0040*/ 	.word	index@(_Z9block_sumPKiPim)
        /*0044*/ 	.word	0x00000008
.L_13:


//--------------------- .nv.compat                --------------------------
	.section	.nv.compat,"",@"SHT_CUDA_COMPAT_INFO"
	.align	4
        /*0000*/ 	.byte	0x02, 0x09, 0x00, 0x00, 0x02, 0x02, 0x01, 0x00, 0x02, 0x05, 0x05, 0x00, 0x03, 0x07, 0x01, 0x01
        /*0010*/ 	.byte	0x02, 0x03, 0x00, 0x00, 0x02, 0x06, 0x01, 0x00, 0x04, 0x0b, 0x08, 0x00, 0x01, 0x00, 0x00, 0x00
        /*0020*/ 	.byte	0x00, 0x00, 0x00, 0x00


//--------------------- .nv.info._Z5saxpyjdPdS_   --------------------------
	.section	.nv.info._Z5saxpyjdPdS_,"",@"SHT_CUDA_INFO"
	.sectionflags	@""
	.align	4


	//----- nvinfo : EIATTR_CUDA_API_VERSION
	.align		4
        /*0000*/ 	.byte	0x04, 0x37
        /*0002*/ 	.short	(.L_15 - .L_14)
.L_14:
        /*0004*/ 	.word	0x00000082


	//----- nvinfo : EIATTR_KPARAM_INFO
	.align		4
.L_15:
        /*0008*/ 	.byte	0x04, 0x17
        /*000a*/ 	.short	(.L_17 - .L_16)
.L_16:
        /*000c*/ 	.word	0x00000000
        /*0010*/ 	.short	0x0003
        /*0012*/ 	.short	0x0018
        /*0014*/ 	.byte	0x00, 0xf5, 0x21, 0x00


	//----- nvinfo : EIATTR_KPARAM_INFO
	.align		4
.L_17:
        /*0018*/ 	.byte	0x04, 0x17
        /*001a*/ 	.short	(.L_19 - .L_18)
.L_18:
        /*001c*/ 	.word	0x00000000
        /*0020*/ 	.short	0x0002
        /*0022*/ 	.short	0x0010
        /*0024*/ 	.byte	0x00, 0xf5, 0x21, 0x00


	//----- nvinfo : EIATTR_KPARAM_INFO
	.align		4
.L_19:
        /*0028*/ 	.byte	0x04, 0x17
        /*002a*/ 	.short	(.L_21 - .L_20)
.L_20:
        /*002c*/ 	.word	0x00000000
        /*0030*/ 	.short	0x0001
        /*0032*/ 	.short	0x0008
        /*0034*/ 	.byte	0x00, 0xf0, 0x21, 0x00


	//----- nvinfo : EIATTR_KPARAM_INFO
	.align		4
.L_21:
        /*0038*/ 	.byte	0x04, 0x17
        /*003a*/ 	.short	(.L_23 - .L_22)
.L_22:
        /*003c*/ 	.word	0x00000000
        /*0040*/ 	.short	0x0000
        /*0042*/ 	.short	0x0000
        /*0044*/ 	.byte	0x00, 0xf0, 0x11, 0x00


	//----- nvinfo : EIATTR_SPARSE_MMA_MASK
	.align		4
.L_23:
        /*0048*/ 	.byte	0x03, 0x50
        /*004a*/ 	.short	0x0000


	//----- nvinfo : EIATTR_MAXREG_COUNT
	.align		4
        /*004c*/ 	.byte	0x03, 0x1b
        /*004e*/ 	.short	0x00ff


	//----- nvinfo : EIATTR_MERCURY_ISA_VERSION
	.align		4
        /*0050*/ 	.byte	0x03, 0x5f
        /*0052*/ 	.short	0x0101


	//----- nvinfo : EIATTR_VRC_CTA_INIT_COUNT
	.align		4
        /*0054*/ 	.byte	0x02, 0x4a
	.zero		1
	.zero		1


	//----- nvinfo : EIATTR_EXIT_INSTR_OFFSETS
	.align		4
        /*0058*/ 	.byte	0x04, 0x1c
        /*005a*/ 	.short	(.L_25 - .L_24)


	//   ....[0]....
.L_24:
        /*005c*/ 	.word	0x00000070


	//   ....[1]....
        /*0060*/ 	.word	0x00000120


	//----- nvinfo : EIATTR_CBANK_PARAM_SIZE
	.align		4
.L_25:
        /*0064*/ 	.byte	0x03, 0x19
        /*0066*/ 	.short	0x0020


	//----- nvinfo : EIATTR_PARAM_CBANK
	.align		4
        /*0068*/ 	.byte	0x04, 0x0a
        /*006a*/ 	.short	(.L_27 - .L_26)
	.align		4
.L_26:
        /*006c*/ 	.word	index@(.nv.constant0._Z5saxpyjdPdS_)
        /*0070*/ 	.short	0x0380
        /*0072*/ 	.short	0x0020


	//----- nvinfo : EIATTR_SW_WAR
	.align		4
.L_27:
        /*0074*/ 	.byte	0x04, 0x36
        /*0076*/ 	.short	(.L_29 - .L_28)
.L_28:
        /*0078*/ 	.word	0x00000008
.L_29:


//--------------------- .nv.info._Z9block_sumPKiPim --------------------------
	.section	.nv.info._Z9block_sumPKiPim,"",@"SHT_CUDA_INFO"
	.sectionflags	@""
	.align	4


	//----- nvinfo : EIATTR_CUDA_API_VERSION
	.align		4
        /*0000*/ 	.byte	0x04, 0x37
        /*0002*/ 	.short	(.L_31 - .L_30)
.L_30:
        /*0004*/ 	.word	0x00000082


	//----- nvinfo : EIATTR_KPARAM_INFO
	.align		4
.L_31:
        /*0008*/ 	.byte	0x04, 0x17
        /*000a*/ 	.short	(.L_33 - .L_32)
.L_32:
        /*000c*/ 	.word	0x00000000
        /*0010*/ 	.short	0x0002
        /*0012*/ 	.short	0x0010
        /*0014*/ 	.byte	0x00, 0xf0, 0x21, 0x00


	//----- nvinfo : EIATTR_KPARAM_INFO
	.align		4
.L_33:
        /*0018*/ 	.byte	0x04, 0x17
        /*001a*/ 	.short	(.L_35 - .L_34)
.L_34:
        /*001c*/ 	.word	0x00000000
        /*0020*/ 	.short	0x0001
        /*0022*/ 	.short	0x0008
        /*0024*/ 	.byte	0x00, 0xf5, 0x21, 0x00


	//----- nvinfo : EIATTR_KPARAM_INFO
	.align		4
.L_35:
        /*0028*/ 	.byte	0x04, 0x17
        /*002a*/ 	.short	(.L_37 - .L_36)
.L_36:
        /*002c*/ 	.word	0x00000000
        /*0030*/ 	.short	0x0000
        /*0032*/ 	.short	0x0000
        /*0034*/ 	.byte	0x00, 0xf5, 0x21, 0x00


	//----- nvinfo : EIATTR_SPARSE_MMA_MASK
	.align		4
.L_37:
        /*0038*/ 	.byte	0x03, 0x50
        /*003a*/ 	.short	0x0000


	//----- nvinfo : EIATTR_MAXREG_COUNT
	.align		4
        /*003c*/ 	.byte	0x03, 0x1b
        /*003e*/ 	.short	0x00ff


	//----- nvinfo : EIATTR_NUM_BARRIERS
	.align		4
        /*0040*/ 	.byte	0x02, 0x4c
        /*0042*/ 	.byte	0x01
	.zero		1


	//----- nvinfo : EIATTR_EXTERNS
	.align		4
        /*0044*/ 	.byte	0x04, 0x0f
        /*0046*/ 	.short	(.L_39 - .L_38)


	//   ....[0]....
	.align		4
.L_38:
        /*0048*/ 	.word	index@(vprintf)


	//----- nvinfo : EIATTR_MERCURY_ISA_VERSION
	.align		4
.L_39:
        /*004c*/ 	.byte	0x03, 0x5f
        /*004e*/ 	.short	0x0101


	//----- nvinfo : EIATTR_VRC_CTA_INIT_COUNT
	.align		4
        /*0050*/ 	.byte	0x02, 0x4a
	.zero		1
	.zero		1


	//----- nvinfo : EIATTR_SYSCALL_OFFSETS
	.align		4
        /*0054*/ 	.byte	0x04, 0x46
        /*0056*/ 	.short	(.L_41 - .L_40)


	//   ....[0]....
.L_40:
        /*0058*/ 	.word	0x00000380


	//   ....[1]....
        /*005c*/ 	.word	0x00000420


	//----- nvinfo : EIATTR_EXIT_INSTR_OFFSETS
	.align		4
.L_41:
        /*0060*/ 	.byte	0x04, 0x1c
        /*0062*/ 	.short	(.L_43 - .L_42)


	//   ....[0]....
.L_42:
        /*0064*/ 	.word	0x000002b0


	//   ....[1]....
        /*0068*/ 	.word	0x00000430


	//----- nvinfo : EIATTR_CRS_STACK_SIZE
	.align		4
.L_43:
        /*006c*/ 	.byte	0x04, 0x1e
        /*006e*/ 	.short	(.L_45 - .L_44)
.L_44:
        /*0070*/ 	.word	0x00000000


	//----- nvinfo : EIATTR_CBANK_PARAM_SIZE
	.align		4
.L_45:
        /*0074*/ 	.byte	0x03, 0x19
        /*0076*/ 	.short	0x0018


	//----- nvinfo : EIATTR_PARAM_CBANK
	.align		4
        /*0078*/ 	.byte	0x04, 0x0a
        /*007a*/ 	.short	(.L_47 - .L_46)
	.align		4
.L_46:
        /*007c*/ 	.word	index@(.nv.constant0._Z9block_sumPKiPim)
        /*0080*/ 	.short	0x0380
        /*0082*/ 	.short	0x0018


	//----- nvinfo : EIATTR_SW_WAR
	.align		4
.L_47:
        /*0084*/ 	.byte	0x04, 0x36
        /*0086*/ 	.short	(.L_49 - .L_48)
.L_48:
        /*0088*/ 	.word	0x00000008
.L_49:


//--------------------- .nv.callgraph             --------------------------
	.section	.nv.callgraph,"",@"SHT_CUDA_CALLGRAPH"
	.align	4
	.sectionentsize	8
	.align		4
        /*0000*/ 	.word	0x00000000
	.align		4
        /*0004*/ 	.word	0xffffffff
	.align		4
        /*0008*/ 	.word	index@(_Z9block_sumPKiPim)
	.align		4
        /*000c*/ 	.word	index@(vprintf)
	.align		4
        /*0010*/ 	.word	0x00000000
	.align		4
        /*0014*/ 	.word	0xfffffffe
	.align		4
        /*0018*/ 	.word	0x00000000
	.align		4
        /*001c*/ 	.word	0xfffffffd
	.align		4
        /*0020*/ 	.word	0x00000000
	.align		4
        /*0024*/ 	.word	0xfffffffc


//--------------------- .nv.constant4             --------------------------
	.section	.nv.constant4,"a",@progbits
	.align	8
	.align		8
.nv.constant4:
        /*0000*/ 	.dword	$str
	.align		8
        /*0008*/ 	.dword	$str$1
	.align		8
        /*0010*/ 	.dword	vprintf


//--------------------- .text._Z5saxpyjdPdS_      --------------------------
	.section	.text._Z5saxpyjdPdS_,"ax",@progbits
	.align	128
        .global         _Z5saxpyjdPdS_
        .type           _Z5saxpyjdPdS_,@function
        .size           _Z5saxpyjdPdS_,(.L_x_6 - _Z5saxpyjdPdS_)
        .other          _Z5saxpyjdPdS_,@"STO_CUDA_ENTRY STV_DEFAULT"
_Z5saxpyjdPdS_:
.text._Z5saxpyjdPdS_:
[----:B------:R-:W-:Y:S01]  /*0000*/  LDC R1, c[0x0][0x37c] ;  /* 0x0000df00ff017b82 */ /* 0x000fe20000000800 */
[----:B------:R-:W0:Y:S07]  /*0010*/  S2R R0, SR_TID.X ;  /* 0x0000000000007919 */ /* 0x000e2e0000002100 */
[----:B------:R-:W0:Y:S01]  /*0020*/  S2UR UR4, SR_CTAID.X ;  /* 0x00000000000479c3 */ /* 0x000e220000002500 */
[----:B------:R-:W1:Y:S07]  /*0030*/  LDCU UR5, c[0x0][0x380] ;  /* 0x00007000ff0577ac */ /* 0x000e6e0008000800 */
[----:B------:R-:W0:Y:S02]  /*0040*/  LDC R7, c[0x0][0x360] ;  /* 0x0000d800ff077b82 */ /* 0x000e240000000800 */
[----:B0-----:R-:W-:-:S05]  /*0050*/  IMAD R7, R7, UR4, R0 ;  /* 0x0000000407077c24 */ /* 0x001fca000f8e0200 */
[----:B-1----:R-:W-:-:S13]  /*0060*/  ISETP.GE.U32.AND P0, PT, R7, UR5, PT ;  /* 0x0000000507007c0c */ /* 0x002fda000bf06070 */
[----:B------:R-:W-:Y:S05]  /*0070*/  @P0 EXIT ;  /* 0x000000000000094d */ /* 0x000fea0003800000 */
[----:B------:R-:W0:Y:S01]  /*0080*/  LDC.64 R2, c[0x0][0x390] ;  /* 0x0000e400ff027b82 */ /* 0x000e220000000a00 */
[----:B------:R-:W1:Y:S01]  /*0090*/  LDCU.64 UR4, c[0x0][0x358] ;  /* 0x00006b00ff0477ac */ /* 0x000e620008000a00 */
[----:B------:R-:W2:Y:S06]  /*00a0*/  LDCU.64 UR6, c[0x0][0x388] ;  /* 0x00007100ff0677ac */ /* 0x000eac0008000a00 */
[----:B------:R-:W3:Y:S01]  /*00b0*/  LDC.64 R4, c[0x0][0x398] ;  /* 0x0000e600ff047b82 */ /* 0x000ee20000000a00 */
[----:B0-----:R-:W-:-:S06]  /*00c0*/  IMAD.WIDE.U32 R2, R7, 0x8, R2 ;  /* 0x0000000807027825 */ /* 0x001fcc00078e0002 */
[----:B-1----:R-:W2:Y:S01]  /*00d0*/  LDG.E.64 R2, desc[UR4][R2.64] ;  /* 0x0000000402027981 */ /* 0x002ea2000c1e1b00 */
[----:B---3--:R-:W-:-:S05]  /*00e0*/  IMAD.WIDE.U32 R4, R7, 0x8, R4 ;  /* 0x0000000807047825 */ /* 0x008fca00078e0004 */
[----:B------:R-:W2:Y:S02]  /*00f0*/  LDG.E.64 R6, desc[UR4][R4.64] ;  /* 0x0000000404067981 */ /* 0x000ea4000c1e1b00 */
[----:B--2---:R-:W-:-:S07]  /*0100*/  DFMA R6, R2, UR6, R6 ;  /* 0x0000000602067c2b */ /* 0x004fce0008000006 */
[----:B------:R-:W-:Y:S01]  /*0110*/  STG.E.64 desc[UR4][R4.64], R6 ;  /* 0x0000000604007986 */ /* 0x000fe2000c101b04 */
[----:B------:R-:W-:Y:S05]  /*0120*/  EXIT ;  /* 0x000000000000794d */ /* 0x000fea0003800000 */
.L_x_0:
[----:B------:R-:W-:-:S00]  /*0130*/  BRA `(.L_x_0) ;  /* 0xfffffffc00fc7947 */ /* 0x000fc0000383ffff */
[----:B------:R-:W-:-:S00]  /*0140*/  NOP ;  /* 0x0000000000007918 */ /* 0x000fc00000000000 */
        /* <DEDUP_REMOVED lines=11> */
.L_x_6:


//--------------------- .text._Z9block_sumPKiPim  --------------------------
	.section	.text._Z9block_sumPKiPim,"ax",@progbits
	.align	128
        .global         _Z9block_sumPKiPim
        .type           _Z9block_sumPKiPim,@function
        .size           _Z9block_sumPKiPim,(.L_x_7 - _Z9block_sumPKiPim)
        .other          _Z9block_sumPKiPim,@"STO_CUDA_ENTRY STV_DEFAULT"
_Z9block_sumPKiPim:
.text._Z9block_sumPKiPim:
[----:B------:R-:W0:Y:S01]  /*0000*/  LDC R1, c[0x0][0x37c] ;  /* 0x0000df00ff017b82 */ /* 0x000e220000000800 */
[----:B------:R-:W1:Y:S01]  /*0010*/  S2R R6, SR_TID.X ;  /* 0x0000000000067919 */ /* 0x000e620000002100 */
[----:B------:R-:W2:Y:S06]  /*0020*/  LDCU UR7, c[0x0][0x2fc] ;  /* 0x00005f80ff0777ac */ /* 0x000eac0008000800 */
[----:B------:R-:W3:Y:S01]  /*0030*/  LDC.64 R16, c[0x0][0x388] ;  /* 0x0000e200ff107b82 */ /* 0x000ee20000000a00 */
[----:B0-----:R-:W-:Y:S01]  /*0040*/  VIADD R1, R1, 0xfffffff8 ;  /* 0xfffffff801017836 */ /* 0x001fe20000000000 */
[----:B------:R-:W1:Y:S01]  /*0050*/  S2R R7, SR_CTAID.X ;  /* 0x0000000000077919 */ /* 0x000e620000002500 */
[----:B------:R-:W1:Y:S01]  /*0060*/  LDCU UR8, c[0x0][0x360] ;  /* 0x00006c00ff0877ac */ /* 0x000e620008000800 */
[----:B------:R-:W0:Y:S01]  /*0070*/  LDCU.64 UR4, c[0x0][0x390] ;  /* 0x00007200ff0477ac */ /* 0x000e220008000a00 */
[----:B------:R-:W4:Y:S01]  /*0080*/  LDCU.64 UR36, c[0x0][0x358] ;  /* 0x00006b00ff2477ac */ /* 0x000f220008000a00 */
[----:B-1----:R-:W-:-:S05]  /*0090*/  IMAD R0, R7, UR8, R6 ;  /* 0x0000000807007c24 */ /* 0x002fca000f8e0206 */
[----:B0-----:R-:W-:Y:S02]  /*00a0*/  ISETP.GE.U32.AND P0, PT, R0, UR4, PT ;  /* 0x0000000400007c0c */ /* 0x001fe4000bf06070 */
[----:B------:R-:W-:-:S04]  /*00b0*/  SHF.R.S32.HI R2, RZ, 0x1f, R0 ;  /* 0x0000001fff027819 */ /* 0x000fc80000011400 */
[----:B------:R-:W-:-:S13]  /*00c0*/  ISETP.GE.U32.AND.EX P0, PT, R2, UR5, PT, P0 ;  /* 0x0000000502007c0c */ /* 0x000fda000bf06100 */
[----:B------:R-:W0:Y:S02]  /*00d0*/  @!P0 LDC.64 R4, c[0x0][0x380] ;  /* 0x0000e000ff048b82 */ /* 0x000e240000000a00 */
[----:B0-----:R-:W-:-:S04]  /*00e0*/  @!P0 LEA R4, P1, R0, R4, 0x2 ;  /* 0x0000000400048211 */ /* 0x001fc800078210ff */
[----:B------:R-:W-:-:S06]  /*00f0*/  @!P0 LEA.HI.X R5, R0, R5, R2, 0x2, P1 ;  /* 0x0000000500058211 */ /* 0x000fcc00008f1402 */
[----:B----4-:R-:W4:Y:S01]  /*0100*/  @!P0 LDG.E R5, desc[UR36][R4.64] ;  /* 0x0000002404058981 */ /* 0x010f22000c1e1900 */
[----:B------:R-:W0:Y:S01]  /*0110*/  S2UR UR5, SR_CgaCtaId ;  /* 0x00000000000579c3 */ /* 0x000e220000008800 */
[----:B------:R-:W1:Y:S01]  /*0120*/  LDCU UR6, c[0x0][0x2f8] ;  /* 0x00005f00ff0677ac */ /* 0x000e620008000800 */
[----:B------:R-:W-:Y:S01]  /*0130*/  IMAD.U32 R3, RZ, RZ, UR8 ;  /* 0x00000008ff037e24 */ /* 0x000fe2000f8e00ff */
[----:B------:R-:W-:Y:S01]  /*0140*/  ISETP.NE.AND P1, PT, R6, RZ, PT ;  /* 0x000000ff0600720c */ /* 0x000fe20003f25270 */
[----:B---3--:R-:W-:Y:S01]  /*0150*/  IMAD.WIDE.U32 R16, R7, 0x4, R16 ;  /* 0x0000000407107825 */ /* 0x008fe200078e0010 */
[----:B------:R-:W-:Y:S02]  /*0160*/  UMOV UR4, 0x400 ;  /* 0x0000040000047882 */ /* 0x000fe40000000000 */
[----:B------:R-:W-:Y:S02]  /*0170*/  ISETP.GE.U32.AND P2, PT, R3, 0x2, PT ;  /* 0x000000020300780c */ /* 0x000fe40003f46070 */
[----:B-1----:R-:W-:Y:S01]  /*0180*/  IADD3 R2, P3, PT, R1, UR6, RZ ;  /* 0x0000000601027c10 */ /* 0x002fe2000ff7e0ff */
[----:B0-----:R-:W-:-:S04]  /*0190*/  ULEA UR4, UR5, UR4, 0x18 ;  /* 0x0000000405047291 */ /* 0x001fc8000f8ec0ff */
[----:B--2---:R-:W-:Y:S02]  /*01a0*/  IMAD.X R18, RZ, RZ, UR7, P3 ;  /* 0x00000007ff127e24 */ /* 0x004fe400098e06ff */
[----:B------:R-:W-:-:S05]  /*01b0*/  LEA R0, R6, UR4, 0x2 ;  /* 0x0000000406007c11 */ /* 0x000fca000f8e10ff */
[----:B----4-:R0:W-:Y:S01]  /*01c0*/  @!P0 STS [R0], R5 ;  /* 0x0000000500008388 */ /* 0x0101e20000000800 */
[----:B------:R-:W-:Y:S06]  /*01d0*/  BAR.SYNC.DEFER_BLOCKING 0x0 ;  /* 0x0000000000007b1d */ /* 0x000fec0000010000 */
[----:B------:R-:W-:Y:S05]  /*01e0*/  @!P2 BRA `(.L_x_1) ;  /* 0x00000000002ca947 */ /* 0x000fea0003800000 */
.L_x_2:
[----:B------:R-:W-:-:S04]  /*01f0*/  SHF.R.U32.HI R9, RZ, 0x1, R3 ;  /* 0x00000001ff097819 */ /* 0x000fc80000011603 */
[----:B------:R-:W-:-:S13]  /*0200*/  ISETP.GE.U32.AND P0, PT, R6, R9, PT ;  /* 0x000000090600720c */ /* 0x000fda0003f06070 */
[----:B0-----:R-:W-:Y:S01]  /*0210*/  @!P0 IMAD R5, R9, 0x4, R0 ;  /* 0x0000000409058824 */ /* 0x001fe200078e0200 */
[----:B------:R-:W-:Y:S05]  /*0220*/  @!P0 LDS R4, [R0] ;  /* 0x0000000000048984 */ /* 0x000fea0000000800 */
[----:B------:R-:W0:Y:S02]  /*0230*/  @!P0 LDS R5, [R5] ;  /* 0x0000000005058984 */ /* 0x000e240000000800 */
[----:B0-----:R-:W-:-:S05]  /*0240*/  @!P0 IMAD.IADD R7, R4, 0x1, R5 ;  /* 0x0000000104078824 */ /* 0x001fca00078e0205 */
[----:B------:R1:W-:Y:S01]  /*0250*/  @!P0 STS [R0], R7 ;  /* 0x0000000700008388 */ /* 0x0003e20000000800 */
[----:B------:R-:W-:Y:S01]  /*0260*/  BAR.SYNC.DEFER_BLOCKING 0x0 ;  /* 0x0000000000007b1d */ /* 0x000fe20000010000 */
[----:B------:R-:W-:Y:S01]  /*0270*/  ISETP.GT.U32.AND P0, PT, R3, 0x3, PT ;  /* 0x000000030300780c */ /* 0x000fe20003f04070 */
[----:B------:R-:W-:-:S12]  /*0280*/  IMAD.MOV.U32 R3, RZ, RZ, R9 ;  /* 0x000000ffff037224 */ /* 0x000fd800078e0009 */
[----:B-1----:R-:W-:Y:S05]  /*0290*/  @P0 BRA `(.L_x_2) ;  /* 0xfffffffc00d40947 */ /* 0x002fea000383ffff */
.L_x_1:
[----:B------:R1:W-:Y:S01]  /*02a0*/  STG.E desc[UR36][R16.64], RZ ;  /* 0x000000ff10007986 */ /* 0x0003e2000c101924 */
[----:B------:R-:W-:Y:S05]  /*02b0*/  @P1 EXIT ;  /* 0x000000000000194d */ /* 0x000fea0003800000 */
[----:B------:R-:W2:Y:S01]  /*02c0*/  S2UR UR5, SR_CgaCtaId ;  /* 0x00000000000579c3 */ /* 0x000ea20000008800 */
[----:B------:R-:W-:Y:S01]  /*02d0*/  UMOV UR4, 0x400 ;  /* 0x0000040000047882 */ /* 0x000fe20000000000 */
[----:B------:R-:W-:Y:S02]  /*02e0*/  MOV R19, 0x10 ;  /* 0x0000001000137802 */ /* 0x000fe40000000f00 */
[----:B------:R-:W-:-:S04]  /*02f0*/  CS2R R6, SRZ ;  /* 0x0000000000067805 */ /* 0x000fc8000001ff00 */
[----:B------:R3:W4:Y:S01]  /*0300*/  LDC.64 R8, c[0x4][R19] ;  /* 0x0100000013087b82 */ /* 0x0007220000000a00 */
[----:B--2---:R-:W-:-:S09]  /*0310*/  ULEA UR4, UR5, UR4, 0x18 ;  /* 0x0000000405047291 */ /* 0x004fd2000f8ec0ff */
[----:B------:R-:W2:Y:S02]  /*0320*/  LDS R3, [UR4] ;  /* 0x00000004ff037984 */ /* 0x000ea40008000800 */
[----:B------:R-:W5:Y:S02]  /*0330*/  LDCU.64 UR4, c[0x4][URZ] ;  /* 0x01000000ff0477ac */ /* 0x000f640008000a00 */
[----:B-----5:R-:W-:Y:S02]  /*0340*/  IMAD.U32 R4, RZ, RZ, UR4 ;  /* 0x00000004ff047e24 */ /* 0x020fe4000f8e00ff */
[----:B0-----:R-:W-:Y:S01]  /*0350*/  IMAD.U32 R5, RZ, RZ, UR5 ;  /* 0x00000005ff057e24 */ /* 0x001fe2000f8e00ff */
[----:B--2-4-:R3:W-:Y:S06]  /*0360*/  STG.E desc[UR36][R16.64], R3 ;  /* 0x0000000310007986 */ /* 0x0147ec000c101924 */
[----:B------:R-:W-:-:S07]  /*0370*/  LEPC R20, `(.L_x_3) ;  /* 0x000000001014794e */ /* 0x000fce0000000000 */
[----:B-1-3--:R-:W-:Y:S05]  /*0380*/  CALL.ABS.NOINC R8 ;  /* 0x0000000008007343 */ /* 0x00afea0003c00000 */
.L_x_3:
[----:B------:R-:W2:Y:S01]  /*0390*/  LDG.E R16, desc[UR36][R16.64] ;  /* 0x0000002410107981 */ /* 0x000ea2000c1e1900 */
[----:B------:R0:W1:Y:S01]  /*03a0*/  LDC.64 R8, c[0x4][R19] ;  /* 0x0100000013087b82 */ /* 0x0000620000000a00 */
[----:B------:R-:W3:Y:S01]  /*03b0*/  LDCU.64 UR4, c[0x4][0x8] ;  /* 0x01000100ff0477ac */ /* 0x000ee20008000a00 */
[----:B------:R-:W-:Y:S02]  /*03c0*/  IMAD.MOV.U32 R6, RZ, RZ, R2 ;  /* 0x000000ffff067224 */ /* 0x000fe400078e0002 */
[----:B------:R-:W-:Y:S02]  /*03d0*/  IMAD.MOV.U32 R7, RZ, RZ, R18 ;  /* 0x000000ffff077224 */ /* 0x000fe400078e0012 */
[----:B---3--:R-:W-:Y:S02]  /*03e0*/  IMAD.U32 R4, RZ, RZ, UR4 ;  /* 0x00000004ff047e24 */ /* 0x008fe4000f8e00ff */
[----:B------:R-:W-:Y:S01]  /*03f0*/  IMAD.U32 R5, RZ, RZ, UR5 ;  /* 0x00000005ff057e24 */ /* 0x000fe2000f8e00ff */
[----:B-12---:R0:W-:Y:S06]  /*0400*/  STL [R1], R16 ;  /* 0x0000001001007387 */ /* 0x0061ec0000100800 */
[----:B------:R-:W-:-:S07]  /*0410*/  LEPC R20, `(.L_x_4) ;  /* 0x000000001014794e */ /* 0x000fce0000000000 */
[----:B0-----:R-:W-:Y:S05]  /*0420*/  CALL.ABS.NOINC R8 ;  /* 0x0000000008007343 */ /* 0x001fea0003c00000 */
.L_x_4:
[----:B------:R-:W-:Y:S05]  /*0430*/  EXIT ;  /* 0x000000000000794d */ /* 0x000fea0003800000 */
.L_x_5:
        /* <DEDUP_REMOVED lines=12> */
.L_x_7:


//--------------------- .nv.global.init           --------------------------
	.section	.nv.global.init,"aw",@progbits
.nv.global.init:
	.type		$str$1,@object
	.size		$str$1,($str - $str$1)
$str$1:
        /*0000*/ 	.byte	0x25, 0x64, 0x0a, 0x00
	.type		$str,@object
	.size		$str,(.L_0 - $str)
$str:
        /*0004*/ 	.byte	0x73, 0x61, 0x76, 0x65, 0x64, 0x6f, 0x6e, 0x65, 0x00
.L_0:


//--------------------- .nv.shared.reserved.0     --------------------------
	.section	.nv.shared.reserved.0,"aw",@nobits
	.weak		__nv_reservedSMEM_offset_0_alias
	.size		__nv_reservedSMEM_offset_0_alias, 0, 64
	.other		__nv_reservedSMEM_offset_0_alias,@"STO_CUDA_RESERVED_SHARED STV_DEFAULT"
__nv_reservedSMEM_offset_0_alias:
	.zero		0
	.zero		64


//--------------------- .nv.shared._Z9block_sumPKiPim --------------------------
	.section	.nv.shared._Z9block_sumPKiPim,"aw",@nobits
	.sectionflags	@""
	.align	4
.nv.shared._Z9block_sumPKiPim:
	.zero		1056


//--------------------- .nv.constant0._Z5saxpyjdPdS_ --------------------------
	.section	.nv.constant0._Z5saxpyjdPdS_,"a",@progbits
	.sectionflags	@""
	.align	4
.nv.constant0._Z5saxpyjdPdS_:
	.zero		928


//--------------------- .nv.constant0._Z9block_sumPKiPim --------------------------
	.section	.nv.constant0._Z9block_sumPKiPim,"a",@progbits
	.sectionflags	@""
	.align	4
.nv.constant0._Z9block_sumPKiPim:
	.zero		920


//--------------------- SYMBOLS --------------------------

	.type		.nv.reservedSmem.offset0,@object
	.size		.nv.reservedSmem.offset0,0x4
	.type		.nv.reservedSmem.cap,@object
	.size		.nv.reservedSmem.cap,0x4
	.type		vprintf,@function
